	.headerflags	@"EF_CUDA_TEXMODE_UNIFIED EF_CUDA_64BIT_ADDRESS EF_CUDA_ACCELERATORS EF_CUDA_SM90 EF_CUDA_VIRTUAL_SM(EF_CUDA_SM90)"
	.elftype	@"ET_EXEC"


//--------------------- .nv.info                  --------------------------
	.section	.nv.info,"",@"SHT_CUDA_INFO"
	.align	4


	//----- nvinfo : EIATTR_REGCOUNT
	.align		4
        /*0000*/ 	.byte	0x04, 0x2f
        /*0002*/ 	.short	(.L_3 - .L_2)
	.align		4
.L_2:
        /*0004*/ 	.word	index@(triton_poi_fused__native_batch_norm_legit_no_training_relu_17)
        /*0008*/ 	.word	0x00000012


	//----- nvinfo : EIATTR_MIN_STACK_SIZE
	.align		4
.L_3:
        /*000c*/ 	.byte	0x04, 0x12
        /*000e*/ 	.short	(.L_5 - .L_4)
	.align		4
.L_4:
        /*0010*/ 	.word	index@(triton_poi_fused__native_batch_norm_legit_no_training_relu_17)
        /*0014*/ 	.word	0x00000000


	//----- nvinfo : EIATTR_FRAME_SIZE
	.align		4
.L_5:
        /*0018*/ 	.byte	0x04, 0x11
        /*001a*/ 	.short	(.L_7 - .L_6)
	.align		4
.L_6:
        /*001c*/ 	.word	index@(triton_poi_fused__native_batch_norm_legit_no_training_relu_17)
        /*0020*/ 	.word	0x00000000


	//----- nvinfo : EIATTR_MIN_STACK_SIZE
	.align		4
.L_7:
        /*0024*/ 	.byte	0x04, 0x12
        /*0026*/ 	.short	(.L_9 - .L_8)
	.align		4
.L_8:
        /*0028*/ 	.word	index@(triton_poi_fused__native_batch_norm_legit_no_training_relu_17)
        /*002c*/ 	.word	0x00000000
.L_9:


//--------------------- .nv.info.triton_poi_fused__native_batch_norm_legit_no_training_relu_17 --------------------------
	.section	.nv.info.triton_poi_fused__native_batch_norm_legit_no_training_relu_17,"",@"SHT_CUDA_INFO"
	.sectionflags	@""
	.align	4


	//----- nvinfo : EIATTR_CUDA_API_VERSION
	.align		4
        /*0000*/ 	.byte	0x04, 0x37
        /*0002*/ 	.short	(.L_11 - .L_10)
.L_10:
        /*0004*/ 	.word	0x0000007c


	//----- nvinfo : EIATTR_KPARAM_INFO
	.align		4
.L_11:
        /*0008*/ 	.byte	0x04, 0x17
        /*000a*/ 	.short	(.L_13 - .L_12)
.L_12:
        /*000c*/ 	.word	0x00000000
        /*0010*/ 	.short	0x0006
        /*0012*/ 	.short	0x0030
        /*0014*/ 	.byte	0x00, 0xf0, 0x11, 0x00


	//----- nvinfo : EIATTR_KPARAM_INFO
	.align		4
.L_13:
        /*0018*/ 	.byte	0x04, 0x17
        /*001a*/ 	.short	(.L_15 - .L_14)
.L_14:
        /*001c*/ 	.word	0x00000000
        /*0020*/ 	.short	0x0005
        /*0022*/ 	.short	0x0028
        /*0024*/ 	.byte	0x00, 0xf4, 0x21, 0x00


	//----- nvinfo : EIATTR_KPARAM_INFO
	.align		4
.L_15:
        /*0028*/ 	.byte	0x04, 0x17
        /*002a*/ 	.short	(.L_17 - .L_16)
.L_16:
        /*002c*/ 	.word	0x00000000
        /*0030*/ 	.short	0x0004
        /*0032*/ 	.short	0x0020
        /*0034*/ 	.byte	0x00, 0xf4, 0x21, 0x00


	//----- nvinfo : EIATTR_KPARAM_INFO
	.align		4
.L_17:
        /*0038*/ 	.byte	0x04, 0x17
        /*003a*/ 	.short	(.L_19 - .L_18)
.L_18:
        /*003c*/ 	.word	0x00000000
        /*0040*/ 	.short	0x0003
        /*0042*/ 	.short	0x0018
        /*0044*/ 	.byte	0x00, 0xf4, 0x21, 0x00


	//----- nvinfo : EIATTR_KPARAM_INFO
	.align		4
.L_19:
        /*0048*/ 	.byte	0x04, 0x17
        /*004a*/ 	.short	(.L_21 - .L_20)
.L_20:
        /*004c*/ 	.word	0x00000000
        /*0050*/ 	.short	0x0002
        /*0052*/ 	.short	0x0010
        /*0054*/ 	.byte	0x00, 0xf4, 0x21, 0x00


	//----- nvinfo : EIATTR_KPARAM_INFO
	.align		4
.L_21:
        /*0058*/ 	.byte	0x04, 0x17
        /*005a*/ 	.short	(.L_23 - .L_22)
.L_22:
        /*005c*/ 	.word	0x00000000
        /*0060*/ 	.short	0x0001
        /*0062*/ 	.short	0x0008
        /*0064*/ 	.byte	0x00, 0xf4, 0x21, 0x00


	//----- nvinfo : EIATTR_KPARAM_INFO
	.align		4
.L_23:
        /*0068*/ 	.byte	0x04, 0x17
        /*006a*/ 	.short	(.L_25 - .L_24)
.L_24:
        /*006c*/ 	.word	0x00000000
        /*0070*/ 	.short	0x0000
        /*0072*/ 	.short	0x0000
        /*0074*/ 	.byte	0x00, 0xf4, 0x21, 0x00


	//----- nvinfo : EIATTR_SPARSE_MMA_MASK
	.align		4
.L_25:
        /*0078*/ 	.byte	0x03, 0x50
        /*007a*/ 	.short	0x0000


	//----- nvinfo : EIATTR_MAXREG_COUNT
	.align		4
        /*007c*/ 	.byte	0x03, 0x1b
        /*007e*/ 	.short	0x00ff


	//----- nvinfo : EIATTR_EXIT_INSTR_OFFSETS
	.align		4
        /*0080*/ 	.byte	0x04, 0x1c
        /*0082*/ 	.short	(.L_27 - .L_26)


	//   ....[0]....
.L_26:
        /*0084*/ 	.word	0x000003d0


	//----- nvinfo : EIATTR_REQNTID
	.align		4
.L_27:
        /*0088*/ 	.byte	0x04, 0x10
        /*008a*/ 	.short	(.L_29 - .L_28)
.L_28:
        /*008c*/ 	.word	0x00000080
        /*0090*/ 	.word	0x00000001
        /*0094*/ 	.word	0x00000001


	//----- nvinfo : EIATTR_CBANK_PARAM_SIZE
	.align		4
.L_29:
        /*0098*/ 	.byte	0x03, 0x19
        /*009a*/ 	.short	0x0034


	//----- nvinfo : EIATTR_PARAM_CBANK
	.align		4
        /*009c*/ 	.byte	0x04, 0x0a
        /*009e*/ 	.short	(.L_31 - .L_30)
	.align		4
.L_30:
        /*00a0*/ 	.word	index@(.nv.constant0.triton_poi_fused__native_batch_norm_legit_no_training_relu_17)
        /*00a4*/ 	.short	0x0210
        /*00a6*/ 	.short	0x0034


	//----- nvinfo : EIATTR_SW_WAR
	.align		4
.L_31:
        /*00a8*/ 	.byte	0x04, 0x36
        /*00aa*/ 	.short	(.L_33 - .L_32)
.L_32:
        /*00ac*/ 	.word	0x00000008
.L_33:


//--------------------- .nv.callgraph             --------------------------
	.section	.nv.callgraph,"",@"SHT_CUDA_CALLGRAPH"
	.align	4
	.sectionentsize	8
	.align		4
        /*0000*/ 	.word	0x00000000
	.align		4
        /*0004*/ 	.word	0xffffffff
	.align		4
        /*0008*/ 	.word	0x00000000
	.align		4
        /*000c*/ 	.word	0xfffffffe
	.align		4
        /*0010*/ 	.word	0x00000000
	.align		4
        /*0014*/ 	.word	0xfffffffd
	.align		4
        /*0018*/ 	.word	0x00000000
	.align		4
        /*001c*/ 	.word	0xfffffffc


//--------------------- .nv.constant4             --------------------------
	.section	.nv.constant4,"a",@progbits
	.align	8
	.align		8
.nv.constant4:
        /*0000*/ 	.dword	_$_str
	.align		8
        /*0008*/ 	.dword	_$_str_$_2


//--------------------- .text.triton_poi_fused__native_batch_norm_legit_no_training_relu_17 --------------------------
	.section	.text.triton_poi_fused__native_batch_norm_legit_no_training_relu_17,"ax",@progbits
	.align	128
        .global         triton_poi_fused__native_batch_norm_legit_no_training_relu_17
        .type           triton_poi_fused__native_batch_norm_legit_no_training_relu_17,@function
        .size           triton_poi_fused__native_batch_norm_legit_no_training_relu_17,(.L_x_1 - triton_poi_fused__native_batch_norm_legit_no_training_relu_17)
        .other          triton_poi_fused__native_batch_norm_legit_no_training_relu_17,@"STO_CUDA_ENTRY STV_DEFAULT"
triton_poi_fused__native_batch_norm_legit_no_training_relu_17:
.text.triton_poi_fused__native_batch_norm_legit_no_training_relu_17:
[----:B------:R-:W-:Y:S01]  /*0000*/  LDC R1, c[0x0][0x28] ;  /* 0x00000a00ff017b82 */ /* 0x000fe20000000800 */
[----:B------:R-:W1:Y:S07]  /*0010*/  S2R R0, SR_TID.X ;  /* 0x0000000000007919 */ /* 0x000e6e0000002100 */
[----:B------:R-:W2:Y:S01]  /*0020*/  LDC.64 R2, c[0x0][0x220] ;  /* 0x00008800ff027b82 */ /* 0x000ea20000000a00 */
[----:B------:R-:W-:Y:S01]  /*0030*/  ULDC.64 UR4, c[0x0][0x208] ;  /* 0x0000820000047ab9 */ /* 0x000fe20000000a00 */
[----:B------:R-:W3:Y:S06]  /*0040*/  S2R R7, SR_CTAID.X ;  /* 0x0000000000077919 */ /* 0x000eec0000002500 */
[----:B------:R-:W4:Y:S08]  /*0050*/  LDC.64 R8, c[0x0][0x228] ;  /* 0x00008a00ff087b82 */ /* 0x000f300000000a00 */
[----:B------:R-:W5:Y:S01]  /*0060*/  LDC.64 R10, c[0x0][0x230] ;  /* 0x00008c00ff0a7b82 */ /* 0x000f620000000a00 */
[----:B-1----:R-:W-:-:S02]  /*0070*/  SHF.L.U32 R0, R0, 0x1, RZ ;  /* 0x0000000100007819 */ /* 0x002fc400000006ff */
[----:B---3--:R-:W-:Y:S02]  /*0080*/  SHF.R.S32.HI R5, RZ, 0x17, R7 ;  /* 0x00000017ff057819 */ /* 0x008fe40000011407 */
[----:B------:R-:W-:Y:S02]  /*0090*/  LOP3.LUT R0, R0, 0xfe, RZ, 0xc0, !PT ;  /* 0x000000fe00007812 */ /* 0x000fe400078ec0ff */
[----:B------:R-:W-:Y:S02]  /*00a0*/  SGXT R5, R5, 0x1 ;  /* 0x000000010505781a */ /* 0x000fe40000000200 */
[----:B------:R-:W-:Y:S02]  /*00b0*/  LEA R0, R7, R0, 0x8 ;  /* 0x0000000007007211 */ /* 0x000fe400078e40ff */
[----:B------:R-:W1:Y:S02]  /*00c0*/  LDC.64 R6, c[0x0][0x218] ;  /* 0x00008600ff067b82 */ /* 0x000e640000000a00 */
[----:B------:R-:W-:-:S04]  /*00d0*/  LEA.HI R5, R5, R0, RZ, 0xa ;  /* 0x0000000005057211 */ /* 0x000fc800078f50ff */
[----:B------:R-:W-:-:S04]  /*00e0*/  LOP3.LUT R5, R5, 0xfffffc00, RZ, 0xc0, !PT ;  /* 0xfffffc0005057812 */ /* 0x000fc800078ec0ff */
[----:B------:R-:W-:Y:S02]  /*00f0*/  IADD3 R13, R0, -R5, RZ ;  /* 0x80000005000d7210 */ /* 0x000fe40007ffe0ff */
[----:B------:R-:W3:Y:S03]  /*0100*/  LDC.64 R4, c[0x0][0x210] ;  /* 0x00008400ff047b82 */ /* 0x000ee60000000a00 */
[----:B--2---:R-:W-:-:S06]  /*0110*/  IMAD.WIDE R2, R13, 0x4, R2 ;  /* 0x000000040d027825 */ /* 0x004fcc00078e0202 */
[----:B------:R-:W2:Y:S01]  /*0120*/  LDG.E.EL.64 R2, desc[UR4][R2.64] ;  /* 0x0000000402027981 */ /* 0x000ea2000c2e1b00 */
[----:B-1----:R-:W-:-:S04]  /*0130*/  IMAD.WIDE R6, R13, 0x4, R6 ;  /* 0x000000040d067825 */ /* 0x002fc800078e0206 */
[C---:B----4-:R-:W-:Y:S02]  /*0140*/  IMAD.WIDE R8, R13.reuse, 0x4, R8 ;  /* 0x000000040d087825 */ /* 0x050fe400078e0208 */
[----:B------:R-:W4:Y:S02]  /*0150*/  LDG.E.EL.64 R6, desc[UR4][R6.64] ;  /* 0x0000000406067981 */ /* 0x000f24000c2e1b00 */
[----:B-----5:R-:W-:Y:S02]  /*0160*/  IMAD.WIDE R10, R13, 0x4, R10 ;  /* 0x000000040d0a7825 */ /* 0x020fe400078e020a */
[----:B------:R-:W5:Y:S02]  /*0170*/  LDG.E.EL.64 R8, desc[UR4][R8.64] ;  /* 0x0000000408087981 */ /* 0x000f64000c2e1b00 */
[----:B---3--:R-:W-:Y:S02]  /*0180*/  IMAD.WIDE R4, R0, 0x4, R4 ;  /* 0x0000000400047825 */ /* 0x008fe400078e0204 */
[----:B------:R-:W5:Y:S04]  /*0190*/  LDG.E.EL.64 R10, desc[UR4][R10.64] ;  /* 0x000000040a0a7981 */ /* 0x000f68000c2e1b00 */
[----:B------:R-:W4:Y:S01]  /*01a0*/  LDG.E.64 R4, desc[UR4][R4.64] ;  /* 0x0000000404047981 */ /* 0x000f22000c1e1b00 */
[----:B------:R-:W-:Y:S01]  /*01b0*/  HFMA2.MMA R14, -RZ, RZ, 1.625, 0 ;  /* 0x3e800000ff0e7435 */ /* 0x000fe200000001ff */
[----:B--2---:R-:W-:Y:S01]  /*01c0*/  FADD R2, R2, 9.9999997473787516356e-06 ;  /* 0x3727c5ac02027421 */ /* 0x004fe20000000000 */
[----:B------:R-:W-:-:S03]  /*01d0*/  FADD R3, R3, 9.9999997473787516356e-06 ;  /* 0x3727c5ac03037421 */ /* 0x000fc60000000000 */
[----:B------:R-:W1:Y:S08]  /*01e0*/  MUFU.SQRT R12, R2 ;  /* 0x00000002000c7308 */ /* 0x000e700000002000 */
[----:B------:R2:W3:Y:S01]  /*01f0*/  MUFU.SQRT R13, R3 ;  /* 0x00000003000d7308 */ /* 0x0004e20000002000 */
[C---:B-1----:R-:W-:Y:S02]  /*0200*/  FSETP.GT.AND P0, PT, R12.reuse, 8.50705917302346158658e+37, PT ;  /* 0x7e8000000c00780b */ /* 0x042fe40003f04000 */
[----:B------:R-:W-:Y:S01]  /*0210*/  FSETP.GEU.AND P2, PT, R12, 1.175494350822287508e-38, PT ;  /* 0x008000000c00780b */ /* 0x000fe20003f4e000 */
[----:B--2---:R-:W1:Y:S01]  /*0220*/  LDC.64 R2, c[0x0][0x238] ;  /* 0x00008e00ff027b82 */ /* 0x004e620000000a00 */
[----:B---3--:R-:W-:-:S02]  /*0230*/  FSETP.GT.AND P1, PT, R13, 8.50705917302346158658e+37, PT ;  /* 0x7e8000000d00780b */ /* 0x008fc40003f24000 */
[----:B------:R-:W-:-:S07]  /*0240*/  FSETP.GEU.AND P3, PT, R13, 1.175494350822287508e-38, PT ;  /* 0x008000000d00780b */ /* 0x000fce0003f6e000 */
[----:B------:R-:W-:-:S04]  /*0250*/  @P0 FMUL R12, R12, 0.25 ;  /* 0x3e8000000c0c0820 */ /* 0x000fc80000400000 */
[----:B------:R-:W-:Y:S01]  /*0260*/  @!P2 FMUL R12, R12, 16777216 ;  /* 0x4b8000000c0ca820 */ /* 0x000fe20000400000 */
[----:B------:R-:W-:-:S04]  /*0270*/  @P1 FMUL R13, R13, 0.25 ;  /* 0x3e8000000d0d1820 */ /* 0x000fc80000400000 */
[----:B------:R-:W-:Y:S01]  /*0280*/  @!P3 FMUL R13, R13, 16777216 ;  /* 0x4b8000000d0db820 */ /* 0x000fe20000400000 */
[----:B------:R-:W2:Y:S01]  /*0290*/  MUFU.RCP R12, R12 ;  /* 0x0000000c000c7308 */ /* 0x000ea20000001000 */
[----:B------:R-:W-:-:S07]  /*02a0*/  FSEL R15, R14, 1, P0 ;  /* 0x3f8000000e0f7808 */ /* 0x000fce0000000000 */
[----:B------:R-:W3:Y:S01]  /*02b0*/  MUFU.RCP R13, R13 ;  /* 0x0000000d000d7308 */ /* 0x000ee20000001000 */
[----:B------:R-:W-:Y:S01]  /*02c0*/  FSEL R14, R14, 1, P1 ;  /* 0x3f8000000e0e7808 */ /* 0x000fe20000800000 */
[----:B------:R-:W-:-:S04]  /*02d0*/  @!P2 FMUL R15, R15, 16777216 ;  /* 0x4b8000000f0fa820 */ /* 0x000fc80000400000 */
[----:B------:R-:W-:Y:S01]  /*02e0*/  @!P3 FMUL R14, R14, 16777216 ;  /* 0x4b8000000e0eb820 */ /* 0x000fe20000400000 */
[----:B----4-:R-:W-:Y:S01]  /*02f0*/  FADD R5, R5, -R7 ;  /* 0x8000000705057221 */ /* 0x010fe20000000000 */
[----:B------:R-:W-:Y:S01]  /*0300*/  FADD R4, R4, -R6 ;  /* 0x8000000604047221 */ /* 0x000fe20000000000 */
[----:B--2---:R-:W-:Y:S01]  /*0310*/  FMUL R15, R12, R15 ;  /* 0x0000000f0c0f7220 */ /* 0x004fe20000400000 */
[----:B---3--:R-:W-:-:S03]  /*0320*/  FMUL R14, R13, R14 ;  /* 0x0000000e0d0e7220 */ /* 0x008fc60000400000 */
[----:B------:R-:W-:Y:S01]  /*0330*/  FMUL R15, R4, R15 ;  /* 0x0000000f040f7220 */ /* 0x000fe20000400000 */
[----:B------:R-:W-:-:S03]  /*0340*/  FMUL R14, R5, R14 ;  /* 0x0000000e050e7220 */ /* 0x000fc60000400000 */
[----:B-----5:R-:W-:Y:S01]  /*0350*/  FFMA R8, R8, R15, R10 ;  /* 0x0000000f08087223 */ /* 0x020fe2000000000a */
[----:B------:R-:W-:-:S04]  /*0360*/  FFMA R9, R9, R14, R11 ;  /* 0x0000000e09097223 */ /* 0x000fc8000000000b */
[----:B------:R-:W-:Y:S02]  /*0370*/  FSETP.GEU.AND P0, PT, R8, RZ, PT ;  /* 0x000000ff0800720b */ /* 0x000fe40003f0e000 */
[C---:B------:R-:W-:Y:S01]  /*0380*/  FSETP.GEU.AND P1, PT, R9.reuse, RZ, PT ;  /* 0x000000ff0900720b */ /* 0x040fe20003f2e000 */
[----:B-1----:R-:W-:Y:S01]  /*0390*/  IMAD.WIDE R2, R0, 0x4, R2 ;  /* 0x0000000400027825 */ /* 0x002fe200078e0202 */
[----:B------:R-:W-:Y:S02]  /*03a0*/  FSEL R8, R8, RZ, P0 ;  /* 0x000000ff08087208 */ /* 0x000fe40000000000 */
[----:B------:R-:W-:-:S05]  /*03b0*/  FSEL R9, R9, RZ, P1 ;  /* 0x000000ff09097208 */ /* 0x000fca0000800000 */
[----:B------:R-:W-:Y:S01]  /*03c0*/  STG.E.64 desc[UR4][R2.64], R8 ;  /* 0x0000000802007986 */ /* 0x000fe2000c101b04 */
[----:B------:R-:W-:Y:S05]  /*03d0*/  EXIT ;  /* 0x000000000000794d */ /* 0x000fea0003800000 */
.L_x_0:
[----:B------:R-:W-:-:S00]  /*03e0*/  BRA `(.L_x_0) ;  /* 0xfffffffc00fc7947 */ /* 0x000fc0000383ffff */
[----:B------:R-:W-:-:S00]  /*03f0*/  NOP ;  /* 0x0000000000007918 */ /* 0x000fc00000000000 */
        /* <DEDUP_REMOVED lines=8> */
.L_x_1:


//--------------------- .nv.global.init           --------------------------
	.section	.nv.global.init,"aw",@progbits
.nv.global.init:
	.type		_$_str,@object
	.size		_$_str,(_$_str_$_2 - _$_str)
_$_str:
        /*0000*/ 	.byte	0x5f, 0x5f, 0x43, 0x55, 0x44, 0x41, 0x5f, 0x46, 0x54, 0x5a, 0x00
	.type		_$_str_$_2,@object
	.size		_$_str_$_2,(.L_1 - _$_str_$_2)
_$_str_$_2:
        /*000b*/ 	.byte	0x5f, 0x5f, 0x43, 0x55, 0x44, 0x41, 0x5f, 0x50, 0x52, 0x45, 0x43, 0x5f, 0x53, 0x51, 0x52, 0x54
        /*001b*/ 	.byte	0x00
.L_1:


//--------------------- .nv.constant0.triton_poi_fused__native_batch_norm_legit_no_training_relu_17 --------------------------
	.section	.nv.constant0.triton_poi_fused__native_batch_norm_legit_no_training_relu_17,"a",@progbits
	.sectionflags	@""
	.align	4
.nv.constant0.triton_poi_fused__native_batch_norm_legit_no_training_relu_17:
	.zero		580
